//
// Generated by NVIDIA NVVM Compiler
//
// Compiler Build ID: CL-36424714
// Cuda compilation tools, release 13.0, V13.0.88
// Based on NVVM 20.0.0
//

.version 9.0
.target sm_100
.address_size 64

	// .globl	_Z19updateWeightsHiddenPffPKfS1_S1_S1_tt

.visible .entry _Z19updateWeightsHiddenPffPKfS1_S1_S1_tt(
	.param .u64 .ptr .align 1 _Z19updateWeightsHiddenPffPKfS1_S1_S1_tt_param_0,
	.param .f32 _Z19updateWeightsHiddenPffPKfS1_S1_S1_tt_param_1,
	.param .u64 .ptr .align 1 _Z19updateWeightsHiddenPffPKfS1_S1_S1_tt_param_2,
	.param .u64 .ptr .align 1 _Z19updateWeightsHiddenPffPKfS1_S1_S1_tt_param_3,
	.param .u64 .ptr .align 1 _Z19updateWeightsHiddenPffPKfS1_S1_S1_tt_param_4,
	.param .u64 .ptr .align 1 _Z19updateWeightsHiddenPffPKfS1_S1_S1_tt_param_5,
	.param .u16 _Z19updateWeightsHiddenPffPKfS1_S1_S1_tt_param_6,
	.param .u16 _Z19updateWeightsHiddenPffPKfS1_S1_S1_tt_param_7
)
{
	.reg .pred 	%p<4>;
	.reg .b16 	%rs<3>;
	.reg .b32 	%r<15>;
	.reg .b32 	%f<12>;
	.reg .b64 	%rd<19>;

	ld.param.u64 	%rd1, [_Z19updateWeightsHiddenPffPKfS1_S1_S1_tt_param_0];
	ld.param.f32 	%f1, [_Z19updateWeightsHiddenPffPKfS1_S1_S1_tt_param_1];
	ld.param.u64 	%rd2, [_Z19updateWeightsHiddenPffPKfS1_S1_S1_tt_param_2];
	ld.param.u64 	%rd3, [_Z19updateWeightsHiddenPffPKfS1_S1_S1_tt_param_3];
	ld.param.u64 	%rd4, [_Z19updateWeightsHiddenPffPKfS1_S1_S1_tt_param_4];
	ld.param.u64 	%rd5, [_Z19updateWeightsHiddenPffPKfS1_S1_S1_tt_param_5];
	ld.param.u16 	%r4, [_Z19updateWeightsHiddenPffPKfS1_S1_S1_tt_param_6];
	ld.param.u16 	%rs1, [_Z19updateWeightsHiddenPffPKfS1_S1_S1_tt_param_7];
	mov.u32 	%r5, %ctaid.x;
	mov.u32 	%r6, %ntid.x;
	mov.u32 	%r7, %tid.x;
	mad.lo.s32 	%r8, %r5, %r6, %r7;
	mov.u32 	%r9, %ctaid.y;
	mov.u32 	%r10, %ntid.y;
	mov.u32 	%r11, %tid.y;
	mad.lo.s32 	%r12, %r9, %r10, %r11;
	and.b32  	%r1, %r8, 65535;
	setp.ge.u32 	%p1, %r1, %r4;
	and.b32  	%r2, %r12, 65535;
	cvt.u32.u16 	%r3, %rs1;
	setp.ge.u32 	%p2, %r2, %r3;
	or.pred  	%p3, %p1, %p2;
	@%p3 bra 	$L__BB0_2;
	cvta.to.global.u64 	%rd6, %rd2;
	cvta.to.global.u64 	%rd7, %rd3;
	cvta.to.global.u64 	%rd8, %rd4;
	cvta.to.global.u64 	%rd9, %rd5;
	cvta.to.global.u64 	%rd10, %rd1;
	mul.wide.u32 	%rd11, %r2, 4;
	add.s64 	%rd12, %rd6, %rd11;
	ld.global.nc.f32 	%f2, [%rd12];
	mul.f32 	%f3, %f1, %f2;
	mul.wide.u32 	%rd13, %r1, 4;
	add.s64 	%rd14, %rd7, %rd13;
	ld.global.nc.f32 	%f4, [%rd14];
	mul.f32 	%f5, %f3, %f4;
	add.s64 	%rd15, %rd8, %rd13;
	ld.global.nc.f32 	%f6, [%rd15];
	add.s64 	%rd16, %rd9, %rd13;
	ld.global.nc.f32 	%f7, [%rd16];
	sub.f32 	%f8, %f6, %f7;
	mul.f32 	%f9, %f5, %f8;
	mad.lo.s32 	%r14, %r1, %r3, %r2;
	mul.wide.u32 	%rd17, %r14, 4;
	add.s64 	%rd18, %rd10, %rd17;
	ld.global.f32 	%f10, [%rd18];
	sub.f32 	%f11, %f10, %f9;
	st.global.f32 	[%rd18], %f11;
$L__BB0_2:
	ret;

}


// ===== COMPILED SASS (sm_100) =====

	.target	sm_100

	.elftype	@"ET_EXEC"


//--------------------- .note.nv.tkinfo           --------------------------
	.section	.note.nv.tkinfo,"",@"SHT_NOTE"
	.sectionflags	@"SHF_NOTE_NV_TKINFO"
	.tkinfo
        /*0018*/ 	.word	0x00000002
        /*0030*/ 	.string	""
        /*0030*/ 	.string	"ptxas"
        /*0030*/ 	.string	"Cuda compilation tools, release 13.0, V13.0.88"
        /*0030*/ 	.string	"Build cuda_13.0.r13.0/compiler.36424714_0"
        /*0030*/ 	.string	"-arch sm_100 -m 64 "



//--------------------- .note.nv.cuinfo           --------------------------
	.section	.note.nv.cuinfo,"",@"SHT_NOTE"
	.sectionflags	@"SHF_NOTE_NV_CUINFO"
        /*0018*/ 	.short	0x0002
        /*001a*/ 	.short	0x0064
        /*001c*/ 	.short	0x0082
	.zero		2


//--------------------- .nv.info                  --------------------------
	.section	.nv.info,"",@"SHT_CUDA_INFO"
	.align	4


	//----- nvinfo : EIATTR_REGCOUNT
	.align		4
        /*0000*/ 	.byte	0x04, 0x2f
        /*0002*/ 	.short	(.L_1 - .L_0)
	.align		4
.L_0:
        /*0004*/ 	.word	index@(_Z19updateWeightsHiddenPffPKfS1_S1_S1_tt)
        /*0008*/ 	.word	0x00000012


	//----- nvinfo : EIATTR_FRAME_SIZE
	.align		4
.L_1:
        /*000c*/ 	.byte	0x04, 0x11
        /*000e*/ 	.short	(.L_3 - .L_2)
	.align		4
.L_2:
        /*0010*/ 	.word	index@(_Z19updateWeightsHiddenPffPKfS1_S1_S1_tt)
        /*0014*/ 	.word	0x00000000


	//----- nvinfo : EIATTR_MIN_STACK_SIZE
	.align		4
.L_3:
        /*0018*/ 	.byte	0x04, 0x12
        /*001a*/ 	.short	(.L_5 - .L_4)
	.align		4
.L_4:
        /*001c*/ 	.word	index@(_Z19updateWeightsHiddenPffPKfS1_S1_S1_tt)
        /*0020*/ 	.word	0x00000000
.L_5:


//--------------------- .nv.compat                --------------------------
	.section	.nv.compat,"",@"SHT_CUDA_COMPAT_INFO"
	.align	4
        /*0000*/ 	.byte	0x02, 0x09, 0x00, 0x00, 0x02, 0x02, 0x01, 0x00, 0x02, 0x05, 0x05, 0x00, 0x03, 0x07, 0x01, 0x01
        /*0010*/ 	.byte	0x02, 0x03, 0x00, 0x00, 0x02, 0x06, 0x01, 0x00, 0x04, 0x0b, 0x08, 0x00, 0x09, 0x00, 0x00, 0x00
        /*0020*/ 	.byte	0x00, 0x00, 0x00, 0x00


//--------------------- .nv.info._Z19updateWeightsHiddenPffPKfS1_S1_S1_tt --------------------------
	.section	.nv.info._Z19updateWeightsHiddenPffPKfS1_S1_S1_tt,"",@"SHT_CUDA_INFO"
	.sectionflags	@""
	.align	4


	//----- nvinfo : EIATTR_CUDA_API_VERSION
	.align		4
        /*0000*/ 	.byte	0x04, 0x37
        /*0002*/ 	.short	(.L_7 - .L_6)
.L_6:
        /*0004*/ 	.word	0x00000082


	//----- nvinfo : EIATTR_KPARAM_INFO
	.align		4
.L_7:
        /*0008*/ 	.byte	0x04, 0x17
        /*000a*/ 	.short	(.L_9 - .L_8)
.L_8:
        /*000c*/ 	.word	0x00000000
        /*0010*/ 	.short	0x0007
        /*0012*/ 	.short	0x0032
        /*0014*/ 	.byte	0x00, 0xf0, 0x09, 0x00


	//----- nvinfo : EIATTR_KPARAM_INFO
	.align		4
.L_9:
        /*0018*/ 	.byte	0x04, 0x17
        /*001a*/ 	.short	(.L_11 - .L_10)
.L_10:
        /*001c*/ 	.word	0x00000000
        /*0020*/ 	.short	0x0006
        /*0022*/ 	.short	0x0030
        /*0024*/ 	.byte	0x00, 0xf0, 0x09, 0x00


	//----- nvinfo : EIATTR_KPARAM_INFO
	.align		4
.L_11:
        /*0028*/ 	.byte	0x04, 0x17
        /*002a*/ 	.short	(.L_13 - .L_12)
.L_12:
        /*002c*/ 	.word	0x00000000
        /*0030*/ 	.short	0x0005
        /*0032*/ 	.short	0x0028
        /*0034*/ 	.byte	0x00, 0xf5, 0x21, 0x00


	//----- nvinfo : EIATTR_KPARAM_INFO
	.align		4
.L_13:
        /*0038*/ 	.byte	0x04, 0x17
        /*003a*/ 	.short	(.L_15 - .L_14)
.L_14:
        /*003c*/ 	.word	0x00000000
        /*0040*/ 	.short	0x0004
        /*0042*/ 	.short	0x0020
        /*0044*/ 	.byte	0x00, 0xf5, 0x21, 0x00


	//----- nvinfo : EIATTR_KPARAM_INFO
	.align		4
.L_15:
        /*0048*/ 	.byte	0x04, 0x17
        /*004a*/ 	.short	(.L_17 - .L_16)
.L_16:
        /*004c*/ 	.word	0x00000000
        /*0050*/ 	.short	0x0003
        /*0052*/ 	.short	0x0018
        /*0054*/ 	.byte	0x00, 0xf5, 0x21, 0x00


	//----- nvinfo : EIATTR_KPARAM_INFO
	.align		4
.L_17:
        /*0058*/ 	.byte	0x04, 0x17
        /*005a*/ 	.short	(.L_19 - .L_18)
.L_18:
        /*005c*/ 	.word	0x00000000
        /*0060*/ 	.short	0x0002
        /*0062*/ 	.short	0x0010
        /*0064*/ 	.byte	0x00, 0xf5, 0x21, 0x00


	//----- nvinfo : EIATTR_KPARAM_INFO
	.align		4
.L_19:
        /*0068*/ 	.byte	0x04, 0x17
        /*006a*/ 	.short	(.L_21 - .L_20)
.L_20:
        /*006c*/ 	.word	0x00000000
        /*0070*/ 	.short	0x0001
        /*0072*/ 	.short	0x0008
        /*0074*/ 	.byte	0x00, 0xf0, 0x11, 0x00


	//----- nvinfo : EIATTR_KPARAM_INFO
	.align		4
.L_21:
        /*0078*/ 	.byte	0x04, 0x17
        /*007a*/ 	.short	(.L_23 - .L_22)
.L_22:
        /*007c*/ 	.word	0x00000000
        /*0080*/ 	.short	0x0000
        /*0082*/ 	.short	0x0000
        /*0084*/ 	.byte	0x00, 0xf5, 0x21, 0x00


	//----- nvinfo : EIATTR_SPARSE_MMA_MASK
	.align		4
.L_23:
        /*0088*/ 	.byte	0x03, 0x50
        /*008a*/ 	.short	0x0000


	//----- nvinfo : EIATTR_MAXREG_COUNT
	.align		4
        /*008c*/ 	.byte	0x03, 0x1b
        /*008e*/ 	.short	0x00ff


	//----- nvinfo : EIATTR_MERCURY_ISA_VERSION
	.align		4
        /*0090*/ 	.byte	0x03, 0x5f
        /*0092*/ 	.short	0x0101


	//----- nvinfo : EIATTR_VRC_CTA_INIT_COUNT
	.align		4
        /*0094*/ 	.byte	0x02, 0x4a
	.zero		1
	.zero		1


	//----- nvinfo : EIATTR_EXIT_INSTR_OFFSETS
	.align		4
        /*0098*/ 	.byte	0x04, 0x1c
        /*009a*/ 	.short	(.L_25 - .L_24)


	//   ....[0]....
.L_24:
        /*009c*/ 	.word	0x00000100


	//   ....[1]....
        /*00a0*/ 	.word	0x00000280


	//----- nvinfo : EIATTR_CBANK_PARAM_SIZE
	.align		4
.L_25:
        /*00a4*/ 	.byte	0x03, 0x19
        /*00a6*/ 	.short	0x0034


	//----- nvinfo : EIATTR_PARAM_CBANK
	.align		4
        /*00a8*/ 	.byte	0x04, 0x0a
        /*00aa*/ 	.short	(.L_27 - .L_26)
	.align		4
.L_26:
        /*00ac*/ 	.word	index@(.nv.constant0._Z19updateWeightsHiddenPffPKfS1_S1_S1_tt)
        /*00b0*/ 	.short	0x0380
        /*00b2*/ 	.short	0x0034


	//----- nvinfo : EIATTR_SW_WAR
	.align		4
.L_27:
        /*00b4*/ 	.byte	0x04, 0x36
        /*00b6*/ 	.short	(.L_29 - .L_28)
.L_28:
        /*00b8*/ 	.word	0x00000008
.L_29:


//--------------------- .nv.callgraph             --------------------------
	.section	.nv.callgraph,"",@"SHT_CUDA_CALLGRAPH"
	.align	4
	.sectionentsize	8
	.align		4
        /*0000*/ 	.word	0x00000000
	.align		4
        /*0004*/ 	.word	0xffffffff
	.align		4
        /*0008*/ 	.word	0x00000000
	.align		4
        /*000c*/ 	.word	0xfffffffe
	.align		4
        /*0010*/ 	.word	0x00000000
	.align		4
        /*0014*/ 	.word	0xfffffffd
	.align		4
        /*0018*/ 	.word	0x00000000
	.align		4
        /*001c*/ 	.word	0xfffffffc


//--------------------- .text._Z19updateWeightsHiddenPffPKfS1_S1_S1_tt --------------------------
	.section	.text._Z19updateWeightsHiddenPffPKfS1_S1_S1_tt,"ax",@progbits
	.align	128
        .global         _Z19updateWeightsHiddenPffPKfS1_S1_S1_tt
        .type           _Z19updateWeightsHiddenPffPKfS1_S1_S1_tt,@function
        .size           _Z19updateWeightsHiddenPffPKfS1_S1_S1_tt,(.L_x_1 - _Z19updateWeightsHiddenPffPKfS1_S1_S1_tt)
        .other          _Z19updateWeightsHiddenPffPKfS1_S1_S1_tt,@"STO_CUDA_ENTRY STV_DEFAULT"
_Z19updateWeightsHiddenPffPKfS1_S1_S1_tt:
.text._Z19updateWeightsHiddenPffPKfS1_S1_S1_tt:
[----:B------:R-:W-:Y:S01]  /*0000*/  LDC R1, c[0x0][0x37c] ;  /* 0x0000df00ff017b82 */ /* 0x000fe20000000800 */
[----:B------:R-:W0:Y:S07]  /*0010*/  S2R R5, SR_TID.Y ;  /* 0x0000000000057919 */ /* 0x000e2e0000002200 */
[----:B------:R-:W1:Y:S01]  /*0020*/  LDC R0, c[0x0][0x360] ;  /* 0x0000d800ff007b82 */ /* 0x000e620000000800 */
[----:B------:R-:W2:Y:S01]  /*0030*/  LDCU UR4, c[0x0][0x3b0] ;  /* 0x00007600ff0477ac */ /* 0x000ea20008000800 */
[----:B------:R-:W1:Y:S01]  /*0040*/  S2R R3, SR_TID.X ;  /* 0x0000000000037919 */ /* 0x000e620000002100 */
[----:B------:R-:W3:Y:S05]  /*0050*/  LDCU.U16 UR5, c[0x0][0x3b2] ;  /* 0x00007640ff0577ac */ /* 0x000eea0008000400 */
[----:B------:R-:W0:Y:S08]  /*0060*/  S2UR UR7, SR_CTAID.Y ;  /* 0x00000000000779c3 */ /* 0x000e300000002600 */
[----:B------:R-:W0:Y:S01]  /*0070*/  LDC R2, c[0x0][0x364] ;  /* 0x0000d900ff027b82 */ /* 0x000e220000000800 */
[----:B--2---:R-:W-:-:S07]  /*0080*/  ULOP3.LUT UR4, UR4, 0xffff, URZ, 0xc0, !UPT ;  /* 0x0000ffff04047892 */ /* 0x004fce000f8ec0ff */
[----:B------:R-:W1:Y:S01]  /*0090*/  S2UR UR6, SR_CTAID.X ;  /* 0x00000000000679c3 */ /* 0x000e620000002500 */
[----:B0-----:R-:W-:-:S05]  /*00a0*/  IMAD R2, R2, UR7, R5 ;  /* 0x0000000702027c24 */ /* 0x001fca000f8e0205 */
[----:B------:R-:W-:Y:S01]  /*00b0*/  LOP3.LUT R12, R2, 0xffff, RZ, 0xc0, !PT ;  /* 0x0000ffff020c7812 */ /* 0x000fe200078ec0ff */
[----:B-1----:R-:W-:-:S03]  /*00c0*/  IMAD R0, R0, UR6, R3 ;  /* 0x0000000600007c24 */ /* 0x002fc6000f8e0203 */
[----:B---3--:R-:W-:Y:S02]  /*00d0*/  ISETP.GE.U32.AND P0, PT, R12, UR5, PT ;  /* 0x000000050c007c0c */ /* 0x008fe4000bf06070 */
[----:B------:R-:W-:-:S04]  /*00e0*/  LOP3.LUT R13, R0, 0xffff, RZ, 0xc0, !PT ;  /* 0x0000ffff000d7812 */ /* 0x000fc800078ec0ff */
[----:B------:R-:W-:-:S13]  /*00f0*/  ISETP.GE.U32.OR P0, PT, R13, UR4, P0 ;  /* 0x000000040d007c0c */ /* 0x000fda0008706470 */
[----:B------:R-:W-:Y:S05]  /*0100*/  @P0 EXIT ;  /* 0x000000000000094d */ /* 0x000fea0003800000 */
[----:B------:R-:W0:Y:S01]  /*0110*/  LDC.64 R4, c[0x0][0x390] ;  /* 0x0000e400ff047b82 */ /* 0x000e220000000a00 */
[----:B------:R-:W1:Y:S01]  /*0120*/  LDCU.64 UR6, c[0x0][0x358] ;  /* 0x00006b00ff0677ac */ /* 0x000e620008000a00 */
[----:B------:R-:W-:Y:S01]  /*0130*/  IMAD R15, R13, UR5, R12 ;  /* 0x000000050d0f7c24 */ /* 0x000fe2000f8e020c */
[----:B------:R-:W2:Y:S05]  /*0140*/  LDCU UR4, c[0x0][0x388] ;  /* 0x00007100ff0477ac */ /* 0x000eaa0008000800 */
[----:B------:R-:W3:Y:S08]  /*0150*/  LDC.64 R8, c[0x0][0x3a0] ;  /* 0x0000e800ff087b82 */ /* 0x000ef00000000a00 */
[----:B------:R-:W4:Y:S08]  /*0160*/  LDC.64 R10, c[0x0][0x3a8] ;  /* 0x0000ea00ff0a7b82 */ /* 0x000f300000000a00 */
[----:B------:R-:W5:Y:S01]  /*0170*/  LDC.64 R6, c[0x0][0x398] ;  /* 0x0000e600ff067b82 */ /* 0x000f620000000a00 */
[----:B0-----:R-:W-:-:S06]  /*0180*/  IMAD.WIDE.U32 R4, R12, 0x4, R4 ;  /* 0x000000040c047825 */ /* 0x001fcc00078e0004 */
[----:B-1----:R-:W2:Y:S01]  /*0190*/  LDG.E.CONSTANT R4, desc[UR6][R4.64] ;  /* 0x0000000604047981 */ /* 0x002ea2000c1e9900 */
[----:B------:R-:W0:Y:S01]  /*01a0*/  LDC.64 R2, c[0x0][0x380] ;  /* 0x0000e000ff027b82 */ /* 0x000e220000000a00 */
[----:B---3--:R-:W-:-:S06]  /*01b0*/  IMAD.WIDE.U32 R8, R13, 0x4, R8 ;  /* 0x000000040d087825 */ /* 0x008fcc00078e0008 */
[----:B------:R-:W3:Y:S01]  /*01c0*/  LDG.E.CONSTANT R8, desc[UR6][R8.64] ;  /* 0x0000000608087981 */ /* 0x000ee2000c1e9900 */
[----:B----4-:R-:W-:-:S06]  /*01d0*/  IMAD.WIDE.U32 R10, R13, 0x4, R10 ;  /* 0x000000040d0a7825 */ /* 0x010fcc00078e000a */
[----:B------:R-:W3:Y:S01]  /*01e0*/  LDG.E.CONSTANT R11, desc[UR6][R10.64] ;  /* 0x000000060a0b7981 */ /* 0x000ee2000c1e9900 */
[----:B-----5:R-:W-:-:S06]  /*01f0*/  IMAD.WIDE.U32 R6, R13, 0x4, R6 ;  /* 0x000000040d067825 */ /* 0x020fcc00078e0006 */
[----:B------:R-:W4:Y:S01]  /*0200*/  LDG.E.CONSTANT R7, desc[UR6][R6.64] ;  /* 0x0000000606077981 */ /* 0x000f22000c1e9900 */
[----:B0-----:R-:W-:-:S05]  /*0210*/  IMAD.WIDE.U32 R2, R15, 0x4, R2 ;  /* 0x000000040f027825 */ /* 0x001fca00078e0002 */
[----:B------:R-:W5:Y:S01]  /*0220*/  LDG.E R15, desc[UR6][R2.64] ;  /* 0x00000006020f7981 */ /* 0x000f62000c1e1900 */
[----:B--2---:R-:W-:Y:S01]  /*0230*/  FMUL R0, R4, UR4 ;  /* 0x0000000404007c20 */ /* 0x004fe20008400000 */
[----:B---3--:R-:W-:-:S03]  /*0240*/  FADD R13, R8, -R11 ;  /* 0x8000000b080d7221 */ /* 0x008fc60000000000 */
[----:B----4-:R-:W-:-:S04]  /*0250*/  FMUL R0, R0, R7 ;  /* 0x0000000700007220 */ /* 0x010fc80000400000 */
[----:B-----5:R-:W-:-:S05]  /*0260*/  FFMA R13, -R0, R13, R15 ;  /* 0x0000000d000d7223 */ /* 0x020fca000000010f */
[----:B------:R-:W-:Y:S01]  /*0270*/  STG.E desc[UR6][R2.64], R13 ;  /* 0x0000000d02007986 */ /* 0x000fe2000c101906 */
[----:B------:R-:W-:Y:S05]  /*0280*/  EXIT ;  /* 0x000000000000794d */ /* 0x000fea0003800000 */
.L_x_0:
[----:B------:R-:W-:-:S00]  /*0290*/  BRA `(.L_x_0) ;  /* 0xfffffffc00fc7947 */ /* 0x000fc0000383ffff */
[----:B------:R-:W-:-:S00]  /*02a0*/  NOP ;  /* 0x0000000000007918 */ /* 0x000fc00000000000 */
        /* <DEDUP_REMOVED lines=13> */
.L_x_1:


//--------------------- .nv.shared.reserved.0     --------------------------
	.section	.nv.shared.reserved.0,"aw",@nobits
	.weak		__nv_reservedSMEM_offset_0_alias
	.size		__nv_reservedSMEM_offset_0_alias, 0, 64
	.other		__nv_reservedSMEM_offset_0_alias,@"STO_CUDA_RESERVED_SHARED STV_DEFAULT"
__nv_reservedSMEM_offset_0_alias:
	.zero		0
	.zero		64


//--------------------- .nv.constant0._Z19updateWeightsHiddenPffPKfS1_S1_S1_tt --------------------------
	.section	.nv.constant0._Z19updateWeightsHiddenPffPKfS1_S1_S1_tt,"a",@progbits
	.sectionflags	@""
	.align	4
.nv.constant0._Z19updateWeightsHiddenPffPKfS1_S1_S1_tt:
	.zero		948


//--------------------- SYMBOLS --------------------------

	.type		.nv.reservedSmem.offset0,@object
	.size		.nv.reservedSmem.offset0,0x4
